//
// Generated by NVIDIA NVVM Compiler
//
// Compiler Build ID: CL-36424714
// Cuda compilation tools, release 13.0, V13.0.88
// Based on NVVM 20.0.0
//

.version 9.0
.target sm_100
.address_size 64

	// .globl	_Z16initializeArraysPiPfS0_ii

.visible .entry _Z16initializeArraysPiPfS0_ii(
	.param .u64 .ptr .align 1 _Z16initializeArraysPiPfS0_ii_param_0,
	.param .u64 .ptr .align 1 _Z16initializeArraysPiPfS0_ii_param_1,
	.param .u64 .ptr .align 1 _Z16initializeArraysPiPfS0_ii_param_2,
	.param .u32 _Z16initializeArraysPiPfS0_ii_param_3,
	.param .u32 _Z16initializeArraysPiPfS0_ii_param_4
)
{
	.reg .pred 	%p<3>;
	.reg .b32 	%r<11>;
	.reg .b64 	%rd<15>;

	ld.param.u64 	%rd4, [_Z16initializeArraysPiPfS0_ii_param_0];
	ld.param.u64 	%rd5, [_Z16initializeArraysPiPfS0_ii_param_1];
	ld.param.u64 	%rd6, [_Z16initializeArraysPiPfS0_ii_param_2];
	ld.param.u32 	%r2, [_Z16initializeArraysPiPfS0_ii_param_3];
	ld.param.u32 	%r3, [_Z16initializeArraysPiPfS0_ii_param_4];
	cvta.to.global.u64 	%rd1, %rd6;
	cvta.to.global.u64 	%rd2, %rd5;
	cvta.to.global.u64 	%rd3, %rd4;
	mov.u32 	%r4, %ctaid.x;
	mov.u32 	%r5, %ntid.x;
	mov.u32 	%r6, %tid.x;
	mad.lo.s32 	%r1, %r4, %r5, %r6;
	setp.ge.s32 	%p1, %r1, %r3;
	@%p1 bra 	$L__BB0_4;
	setp.ne.s32 	%p2, %r2, %r1;
	@%p2 bra 	$L__BB0_3;
	mul.wide.s32 	%rd11, %r2, 4;
	add.s64 	%rd12, %rd3, %rd11;
	mov.b32 	%r9, 1;
	st.global.u32 	[%rd12], %r9;
	add.s64 	%rd13, %rd2, %rd11;
	mov.b32 	%r10, 0;
	st.global.u32 	[%rd13], %r10;
	add.s64 	%rd14, %rd1, %rd11;
	st.global.u32 	[%rd14], %r10;
	bra.uni 	$L__BB0_4;
$L__BB0_3:
	mul.wide.s32 	%rd7, %r1, 4;
	add.s64 	%rd8, %rd3, %rd7;
	mov.b32 	%r7, 0;
	st.global.u32 	[%rd8], %r7;
	add.s64 	%rd9, %rd2, %rd7;
	mov.b32 	%r8, 2139095039;
	st.global.u32 	[%rd9], %r8;
	add.s64 	%rd10, %rd1, %rd7;
	st.global.u32 	[%rd10], %r8;
$L__BB0_4:
	ret;

}
	// .globl	_Z7Kernel1PKiS0_PKfPiPfS4_ii
.visible .entry _Z7Kernel1PKiS0_PKfPiPfS4_ii(
	.param .u64 .ptr .align 1 _Z7Kernel1PKiS0_PKfPiPfS4_ii_param_0,
	.param .u64 .ptr .align 1 _Z7Kernel1PKiS0_PKfPiPfS4_ii_param_1,
	.param .u64 .ptr .align 1 _Z7Kernel1PKiS0_PKfPiPfS4_ii_param_2,
	.param .u64 .ptr .align 1 _Z7Kernel1PKiS0_PKfPiPfS4_ii_param_3,
	.param .u64 .ptr .align 1 _Z7Kernel1PKiS0_PKfPiPfS4_ii_param_4,
	.param .u64 .ptr .align 1 _Z7Kernel1PKiS0_PKfPiPfS4_ii_param_5,
	.param .u32 _Z7Kernel1PKiS0_PKfPiPfS4_ii_param_6,
	.param .u32 _Z7Kernel1PKiS0_PKfPiPfS4_ii_param_7
)
{
	.reg .pred 	%p<14>;
	.reg .b32 	%r<38>;
	.reg .b32 	%f<17>;
	.reg .b64 	%rd<37>;

	ld.param.u64 	%rd15, [_Z7Kernel1PKiS0_PKfPiPfS4_ii_param_0];
	ld.param.u64 	%rd18, [_Z7Kernel1PKiS0_PKfPiPfS4_ii_param_1];
	ld.param.u64 	%rd19, [_Z7Kernel1PKiS0_PKfPiPfS4_ii_param_2];
	ld.param.u64 	%rd16, [_Z7Kernel1PKiS0_PKfPiPfS4_ii_param_3];
	ld.param.u64 	%rd17, [_Z7Kernel1PKiS0_PKfPiPfS4_ii_param_4];
	ld.param.u64 	%rd20, [_Z7Kernel1PKiS0_PKfPiPfS4_ii_param_5];
	ld.param.u32 	%r17, [_Z7Kernel1PKiS0_PKfPiPfS4_ii_param_6];
	ld.param.u32 	%r32, [_Z7Kernel1PKiS0_PKfPiPfS4_ii_param_7];
	cvta.to.global.u64 	%rd1, %rd19;
	cvta.to.global.u64 	%rd2, %rd20;
	cvta.to.global.u64 	%rd3, %rd18;
	mov.u32 	%r19, %ctaid.x;
	mov.u32 	%r20, %ntid.x;
	mov.u32 	%r21, %tid.x;
	mad.lo.s32 	%r1, %r19, %r20, %r21;
	setp.ge.s32 	%p1, %r1, %r17;
	@%p1 bra 	$L__BB1_21;
	cvta.to.global.u64 	%rd21, %rd16;
	mul.wide.s32 	%rd22, %r1, 4;
	add.s64 	%rd4, %rd21, %rd22;
	ld.global.u32 	%r22, [%rd4];
	setp.eq.s32 	%p2, %r22, 0;
	@%p2 bra 	$L__BB1_21;
	mov.b32 	%r23, 0;
	st.global.u32 	[%rd4], %r23;
	cvta.to.global.u64 	%rd23, %rd15;
	add.s64 	%rd5, %rd23, %rd22;
	ld.global.nc.u32 	%r2, [%rd5];
	add.s32 	%r24, %r1, 1;
	setp.ge.s32 	%p3, %r24, %r17;
	@%p3 bra 	$L__BB1_4;
	ld.global.nc.u32 	%r32, [%rd5+4];
$L__BB1_4:
	setp.ge.s32 	%p4, %r2, %r32;
	@%p4 bra 	$L__BB1_21;
	cvta.to.global.u64 	%rd25, %rd17;
	add.s64 	%rd27, %rd25, %rd22;
	ld.global.nc.f32 	%f1, [%rd27];
	sub.s32 	%r25, %r32, %r2;
	and.b32  	%r5, %r25, 3;
	setp.eq.s32 	%p5, %r5, 0;
	mov.u32 	%r35, %r2;
	@%p5 bra 	$L__BB1_10;
	neg.s32 	%r33, %r5;
	mov.u32 	%r35, %r2;
$L__BB1_7:
	.pragma "nounroll";
	mul.wide.s32 	%rd28, %r35, 4;
	add.s64 	%rd29, %rd1, %rd28;
	add.s64 	%rd30, %rd3, %rd28;
	ld.global.nc.u32 	%r26, [%rd30];
	mul.wide.s32 	%rd31, %r26, 4;
	add.s64 	%rd6, %rd2, %rd31;
	ld.global.f32 	%f7, [%rd6];
	ld.global.nc.f32 	%f8, [%rd29];
	add.f32 	%f2, %f1, %f8;
	setp.leu.f32 	%p6, %f7, %f2;
	@%p6 bra 	$L__BB1_9;
	st.global.f32 	[%rd6], %f2;
$L__BB1_9:
	add.s32 	%r35, %r35, 1;
	add.s32 	%r33, %r33, 1;
	setp.ne.s32 	%p7, %r33, 0;
	@%p7 bra 	$L__BB1_7;
$L__BB1_10:
	sub.s32 	%r27, %r2, %r32;
	setp.gt.u32 	%p8, %r27, -4;
	@%p8 bra 	$L__BB1_21;
	sub.s32 	%r36, %r35, %r32;
	add.s64 	%rd7, %rd3, 8;
	add.s64 	%rd8, %rd1, 8;
$L__BB1_12:
	mul.wide.s32 	%rd32, %r35, 4;
	add.s64 	%rd9, %rd7, %rd32;
	add.s64 	%rd10, %rd8, %rd32;
	ld.global.nc.u32 	%r28, [%rd9+-8];
	mul.wide.s32 	%rd33, %r28, 4;
	add.s64 	%rd11, %rd2, %rd33;
	ld.global.f32 	%f9, [%rd11];
	ld.global.nc.f32 	%f10, [%rd10+-8];
	add.f32 	%f3, %f1, %f10;
	setp.leu.f32 	%p9, %f9, %f3;
	@%p9 bra 	$L__BB1_14;
	st.global.f32 	[%rd11], %f3;
$L__BB1_14:
	ld.global.nc.u32 	%r29, [%rd9+-4];
	mul.wide.s32 	%rd34, %r29, 4;
	add.s64 	%rd12, %rd2, %rd34;
	ld.global.f32 	%f11, [%rd12];
	ld.global.nc.f32 	%f12, [%rd10+-4];
	add.f32 	%f4, %f1, %f12;
	setp.leu.f32 	%p10, %f11, %f4;
	@%p10 bra 	$L__BB1_16;
	st.global.f32 	[%rd12], %f4;
$L__BB1_16:
	ld.global.nc.u32 	%r30, [%rd9];
	mul.wide.s32 	%rd35, %r30, 4;
	add.s64 	%rd13, %rd2, %rd35;
	ld.global.f32 	%f13, [%rd13];
	ld.global.nc.f32 	%f14, [%rd10];
	add.f32 	%f5, %f1, %f14;
	setp.leu.f32 	%p11, %f13, %f5;
	@%p11 bra 	$L__BB1_18;
	st.global.f32 	[%rd13], %f5;
$L__BB1_18:
	ld.global.nc.u32 	%r31, [%rd9+4];
	mul.wide.s32 	%rd36, %r31, 4;
	add.s64 	%rd14, %rd2, %rd36;
	ld.global.f32 	%f15, [%rd14];
	ld.global.nc.f32 	%f16, [%rd10+4];
	add.f32 	%f6, %f1, %f16;
	setp.leu.f32 	%p12, %f15, %f6;
	@%p12 bra 	$L__BB1_20;
	st.global.f32 	[%rd14], %f6;
$L__BB1_20:
	add.s32 	%r35, %r35, 4;
	add.s32 	%r36, %r36, 4;
	setp.ne.s32 	%p13, %r36, 0;
	@%p13 bra 	$L__BB1_12;
$L__BB1_21:
	ret;

}
	// .globl	_Z7Kernel2PKiS0_PKfPiPfS4_i
.visible .entry _Z7Kernel2PKiS0_PKfPiPfS4_i(
	.param .u64 .ptr .align 1 _Z7Kernel2PKiS0_PKfPiPfS4_i_param_0,
	.param .u64 .ptr .align 1 _Z7Kernel2PKiS0_PKfPiPfS4_i_param_1,
	.param .u64 .ptr .align 1 _Z7Kernel2PKiS0_PKfPiPfS4_i_param_2,
	.param .u64 .ptr .align 1 _Z7Kernel2PKiS0_PKfPiPfS4_i_param_3,
	.param .u64 .ptr .align 1 _Z7Kernel2PKiS0_PKfPiPfS4_i_param_4,
	.param .u64 .ptr .align 1 _Z7Kernel2PKiS0_PKfPiPfS4_i_param_5,
	.param .u32 _Z7Kernel2PKiS0_PKfPiPfS4_i_param_6
)
{
	.reg .pred 	%p<3>;
	.reg .b32 	%r<7>;
	.reg .b32 	%f<5>;
	.reg .b64 	%rd<12>;

	ld.param.u64 	%rd3, [_Z7Kernel2PKiS0_PKfPiPfS4_i_param_3];
	ld.param.u64 	%rd4, [_Z7Kernel2PKiS0_PKfPiPfS4_i_param_4];
	ld.param.u64 	%rd5, [_Z7Kernel2PKiS0_PKfPiPfS4_i_param_5];
	ld.param.u32 	%r2, [_Z7Kernel2PKiS0_PKfPiPfS4_i_param_6];
	mov.u32 	%r3, %ctaid.x;
	mov.u32 	%r4, %ntid.x;
	mov.u32 	%r5, %tid.x;
	mad.lo.s32 	%r1, %r3, %r4, %r5;
	setp.ge.s32 	%p1, %r1, %r2;
	@%p1 bra 	$L__BB2_4;
	cvta.to.global.u64 	%rd6, %rd4;
	cvta.to.global.u64 	%rd7, %rd5;
	mul.wide.s32 	%rd8, %r1, 4;
	add.s64 	%rd1, %rd6, %rd8;
	ld.global.f32 	%f4, [%rd1];
	add.s64 	%rd2, %rd7, %rd8;
	ld.global.f32 	%f2, [%rd2];
	setp.leu.f32 	%p2, %f4, %f2;
	@%p2 bra 	$L__BB2_3;
	st.global.f32 	[%rd1], %f2;
	cvta.to.global.u64 	%rd9, %rd3;
	add.s64 	%rd11, %rd9, %rd8;
	mov.b32 	%r6, 1;
	st.global.u32 	[%rd11], %r6;
	mov.f32 	%f4, %f2;
$L__BB2_3:
	st.global.f32 	[%rd2], %f4;
$L__BB2_4:
	ret;

}


// ===== COMPILED SASS (sm_100) =====

	.target	sm_100

	.elftype	@"ET_EXEC"


//--------------------- .note.nv.tkinfo           --------------------------
	.section	.note.nv.tkinfo,"",@"SHT_NOTE"
	.sectionflags	@"SHF_NOTE_NV_TKINFO"
	.tkinfo
        /*0018*/ 	.word	0x00000002
        /*0030*/ 	.string	""
        /*0030*/ 	.string	"ptxas"
        /*0030*/ 	.string	"Cuda compilation tools, release 13.0, V13.0.88"
        /*0030*/ 	.string	"Build cuda_13.0.r13.0/compiler.36424714_0"
        /*0030*/ 	.string	"-arch sm_100 -m 64 "



//--------------------- .note.nv.cuinfo           --------------------------
	.section	.note.nv.cuinfo,"",@"SHT_NOTE"
	.sectionflags	@"SHF_NOTE_NV_CUINFO"
        /*0018*/ 	.short	0x0002
        /*001a*/ 	.short	0x0064
        /*001c*/ 	.short	0x0082
	.zero		2


//--------------------- .nv.info                  --------------------------
	.section	.nv.info,"",@"SHT_CUDA_INFO"
	.align	4


	//----- nvinfo : EIATTR_REGCOUNT
	.align		4
        /*0000*/ 	.byte	0x04, 0x2f
        /*0002*/ 	.short	(.L_1 - .L_0)
	.align		4
.L_0:
        /*0004*/ 	.word	index@(_Z16initializeArraysPiPfS0_ii)
        /*0008*/ 	.word	0x0000000e


	//----- nvinfo : EIATTR_FRAME_SIZE
	.align		4
.L_1:
        /*000c*/ 	.byte	0x04, 0x11
        /*000e*/ 	.short	(.L_3 - .L_2)
	.align		4
.L_2:
        /*0010*/ 	.word	index@(_Z16initializeArraysPiPfS0_ii)
        /*0014*/ 	.word	0x00000000


	//----- nvinfo : EIATTR_REGCOUNT
	.align		4
.L_3:
        /*0018*/ 	.byte	0x04, 0x2f
        /*001a*/ 	.short	(.L_5 - .L_4)
	.align		4
.L_4:
        /*001c*/ 	.word	index@(_Z7Kernel1PKiS0_PKfPiPfS4_ii)
        /*0020*/ 	.word	0x0000001a


	//----- nvinfo : EIATTR_FRAME_SIZE
	.align		4
.L_5:
        /*0024*/ 	.byte	0x04, 0x11
        /*0026*/ 	.short	(.L_7 - .L_6)
	.align		4
.L_6:
        /*0028*/ 	.word	index@(_Z7Kernel1PKiS0_PKfPiPfS4_ii)
        /*002c*/ 	.word	0x00000000


	//----- nvinfo : EIATTR_REGCOUNT
	.align		4
.L_7:
        /*0030*/ 	.byte	0x04, 0x2f
        /*0032*/ 	.short	(.L_9 - .L_8)
	.align		4
.L_8:
        /*0034*/ 	.word	index@(_Z7Kernel2PKiS0_PKfPiPfS4_i)
        /*0038*/ 	.word	0x00000010


	//----- nvinfo : EIATTR_FRAME_SIZE
	.align		4
.L_9:
        /*003c*/ 	.byte	0x04, 0x11
        /*003e*/ 	.short	(.L_11 - .L_10)
	.align		4
.L_10:
        /*0040*/ 	.word	index@(_Z7Kernel2PKiS0_PKfPiPfS4_i)
        /*0044*/ 	.word	0x00000000


	//----- nvinfo : EIATTR_MIN_STACK_SIZE
	.align		4
.L_11:
        /*0048*/ 	.byte	0x04, 0x12
        /*004a*/ 	.short	(.L_13 - .L_12)
	.align		4
.L_12:
        /*004c*/ 	.word	index@(_Z7Kernel2PKiS0_PKfPiPfS4_i)
        /*0050*/ 	.word	0x00000000


	//----- nvinfo : EIATTR_MIN_STACK_SIZE
	.align		4
.L_13:
        /*0054*/ 	.byte	0x04, 0x12
        /*0056*/ 	.short	(.L_15 - .L_14)
	.align		4
.L_14:
        /*0058*/ 	.word	index@(_Z7Kernel1PKiS0_PKfPiPfS4_ii)
        /*005c*/ 	.word	0x00000000


	//----- nvinfo : EIATTR_MIN_STACK_SIZE
	.align		4
.L_15:
        /*0060*/ 	.byte	0x04, 0x12
        /*0062*/ 	.short	(.L_17 - .L_16)
	.align		4
.L_16:
        /*0064*/ 	.word	index@(_Z16initializeArraysPiPfS0_ii)
        /*0068*/ 	.word	0x00000000
.L_17:


//--------------------- .nv.compat                --------------------------
	.section	.nv.compat,"",@"SHT_CUDA_COMPAT_INFO"
	.align	4
        /*0000*/ 	.byte	0x02, 0x09, 0x00, 0x00, 0x02, 0x02, 0x01, 0x00, 0x02, 0x05, 0x05, 0x00, 0x03, 0x07, 0x01, 0x01
        /*0010*/ 	.byte	0x02, 0x03, 0x00, 0x00, 0x02, 0x06, 0x01, 0x00, 0x04, 0x0b, 0x08, 0x00, 0x09, 0x00, 0x00, 0x00
        /*0020*/ 	.byte	0x00, 0x00, 0x00, 0x00


//--------------------- .nv.info._Z7Kernel2PKiS0_PKfPiPfS4_i --------------------------
	.section	.nv.info._Z7Kernel2PKiS0_PKfPiPfS4_i,"",@"SHT_CUDA_INFO"
	.sectionflags	@""
	.align	4


	//----- nvinfo : EIATTR_CUDA_API_VERSION
	.align		4
        /*0000*/ 	.byte	0x04, 0x37
        /*0002*/ 	.short	(.L_19 - .L_18)
.L_18:
        /*0004*/ 	.word	0x00000082


	//----- nvinfo : EIATTR_KPARAM_INFO
	.align		4
.L_19:
        /*0008*/ 	.byte	0x04, 0x17
        /*000a*/ 	.short	(.L_21 - .L_20)
.L_20:
        /*000c*/ 	.word	0x00000000
        /*0010*/ 	.short	0x0006
        /*0012*/ 	.short	0x0030
        /*0014*/ 	.byte	0x00, 0xf0, 0x11, 0x00


	//----- nvinfo : EIATTR_KPARAM_INFO
	.align		4
.L_21:
        /*0018*/ 	.byte	0x04, 0x17
        /*001a*/ 	.short	(.L_23 - .L_22)
.L_22:
        /*001c*/ 	.word	0x00000000
        /*0020*/ 	.short	0x0005
        /*0022*/ 	.short	0x0028
        /*0024*/ 	.byte	0x00, 0xf5, 0x21, 0x00


	//----- nvinfo : EIATTR_KPARAM_INFO
	.align		4
.L_23:
        /*0028*/ 	.byte	0x04, 0x17
        /*002a*/ 	.short	(.L_25 - .L_24)
.L_24:
        /*002c*/ 	.word	0x00000000
        /*0030*/ 	.short	0x0004
        /*0032*/ 	.short	0x0020
        /*0034*/ 	.byte	0x00, 0xf5, 0x21, 0x00


	//----- nvinfo : EIATTR_KPARAM_INFO
	.align		4
.L_25:
        /*0038*/ 	.byte	0x04, 0x17
        /*003a*/ 	.short	(.L_27 - .L_26)
.L_26:
        /*003c*/ 	.word	0x00000000
        /*0040*/ 	.short	0x0003
        /*0042*/ 	.short	0x0018
        /*0044*/ 	.byte	0x00, 0xf5, 0x21, 0x00


	//----- nvinfo : EIATTR_KPARAM_INFO
	.align		4
.L_27:
        /*0048*/ 	.byte	0x04, 0x17
        /*004a*/ 	.short	(.L_29 - .L_28)
.L_28:
        /*004c*/ 	.word	0x00000000
        /*0050*/ 	.short	0x0002
        /*0052*/ 	.short	0x0010
        /*0054*/ 	.byte	0x00, 0xf5, 0x21, 0x00


	//----- nvinfo : EIATTR_KPARAM_INFO
	.align		4
.L_29:
        /*0058*/ 	.byte	0x04, 0x17
        /*005a*/ 	.short	(.L_31 - .L_30)
.L_30:
        /*005c*/ 	.word	0x00000000
        /*0060*/ 	.short	0x0001
        /*0062*/ 	.short	0x0008
        /*0064*/ 	.byte	0x00, 0xf5, 0x21, 0x00


	//----- nvinfo : EIATTR_KPARAM_INFO
	.align		4
.L_31:
        /*0068*/ 	.byte	0x04, 0x17
        /*006a*/ 	.short	(.L_33 - .L_32)
.L_32:
        /*006c*/ 	.word	0x00000000
        /*0070*/ 	.short	0x0000
        /*0072*/ 	.short	0x0000
        /*0074*/ 	.byte	0x00, 0xf5, 0x21, 0x00


	//----- nvinfo : EIATTR_SPARSE_MMA_MASK
	.align		4
.L_33:
        /*0078*/ 	.byte	0x03, 0x50
        /*007a*/ 	.short	0x0000


	//----- nvinfo : EIATTR_MAXREG_COUNT
	.align		4
        /*007c*/ 	.byte	0x03, 0x1b
        /*007e*/ 	.short	0x00ff


	//----- nvinfo : EIATTR_MERCURY_ISA_VERSION
	.align		4
        /*0080*/ 	.byte	0x03, 0x5f
        /*0082*/ 	.short	0x0101


	//----- nvinfo : EIATTR_VRC_CTA_INIT_COUNT
	.align		4
        /*0084*/ 	.byte	0x02, 0x4a
	.zero		1
	.zero		1


	//----- nvinfo : EIATTR_EXIT_INSTR_OFFSETS
	.align		4
        /*0088*/ 	.byte	0x04, 0x1c
        /*008a*/ 	.short	(.L_35 - .L_34)


	//   ....[0]....
.L_34:
        /*008c*/ 	.word	0x00000070


	//   ....[1]....
        /*0090*/ 	.word	0x00000170


	//----- nvinfo : EIATTR_CBANK_PARAM_SIZE
	.align		4
.L_35:
        /*0094*/ 	.byte	0x03, 0x19
        /*0096*/ 	.short	0x0034


	//----- nvinfo : EIATTR_PARAM_CBANK
	.align		4
        /*0098*/ 	.byte	0x04, 0x0a
        /*009a*/ 	.short	(.L_37 - .L_36)
	.align		4
.L_36:
        /*009c*/ 	.word	index@(.nv.constant0._Z7Kernel2PKiS0_PKfPiPfS4_i)
        /*00a0*/ 	.short	0x0380
        /*00a2*/ 	.short	0x0034


	//----- nvinfo : EIATTR_SW_WAR
	.align		4
.L_37:
        /*00a4*/ 	.byte	0x04, 0x36
        /*00a6*/ 	.short	(.L_39 - .L_38)
.L_38:
        /*00a8*/ 	.word	0x00000008
.L_39:


//--------------------- .nv.info._Z7Kernel1PKiS0_PKfPiPfS4_ii --------------------------
	.section	.nv.info._Z7Kernel1PKiS0_PKfPiPfS4_ii,"",@"SHT_CUDA_INFO"
	.sectionflags	@""
	.align	4


	//----- nvinfo : EIATTR_CUDA_API_VERSION
	.align		4
        /*0000*/ 	.byte	0x04, 0x37
        /*0002*/ 	.short	(.L_41 - .L_40)
.L_40:
        /*0004*/ 	.word	0x00000082


	//----- nvinfo : EIATTR_KPARAM_INFO
	.align		4
.L_41:
        /*0008*/ 	.byte	0x04, 0x17
        /*000a*/ 	.short	(.L_43 - .L_42)
.L_42:
        /*000c*/ 	.word	0x00000000
        /*0010*/ 	.short	0x0007
        /*0012*/ 	.short	0x0034
        /*0014*/ 	.byte	0x00, 0xf0, 0x11, 0x00


	//----- nvinfo : EIATTR_KPARAM_INFO
	.align		4
.L_43:
        /*0018*/ 	.byte	0x04, 0x17
        /*001a*/ 	.short	(.L_45 - .L_44)
.L_44:
        /*001c*/ 	.word	0x00000000
        /*0020*/ 	.short	0x0006
        /*0022*/ 	.short	0x0030
        /*0024*/ 	.byte	0x00, 0xf0, 0x11, 0x00


	//----- nvinfo : EIATTR_KPARAM_INFO
	.align		4
.L_45:
        /*0028*/ 	.byte	0x04, 0x17
        /*002a*/ 	.short	(.L_47 - .L_46)
.L_46:
        /*002c*/ 	.word	0x00000000
        /*0030*/ 	.short	0x0005
        /*0032*/ 	.short	0x0028
        /*0034*/ 	.byte	0x00, 0xf5, 0x21, 0x00


	//----- nvinfo : EIATTR_KPARAM_INFO
	.align		4
.L_47:
        /*0038*/ 	.byte	0x04, 0x17
        /*003a*/ 	.short	(.L_49 - .L_48)
.L_48:
        /*003c*/ 	.word	0x00000000
        /*0040*/ 	.short	0x0004
        /*0042*/ 	.short	0x0020
        /*0044*/ 	.byte	0x00, 0xf5, 0x21, 0x00


	//----- nvinfo : EIATTR_KPARAM_INFO
	.align		4
.L_49:
        /*0048*/ 	.byte	0x04, 0x17
        /*004a*/ 	.short	(.L_51 - .L_50)
.L_50:
        /*004c*/ 	.word	0x00000000
        /*0050*/ 	.short	0x0003
        /*0052*/ 	.short	0x0018
        /*0054*/ 	.byte	0x00, 0xf5, 0x21, 0x00


	//----- nvinfo : EIATTR_KPARAM_INFO
	.align		4
.L_51:
        /*0058*/ 	.byte	0x04, 0x17
        /*005a*/ 	.short	(.L_53 - .L_52)
.L_52:
        /*005c*/ 	.word	0x00000000
        /*0060*/ 	.short	0x0002
        /*0062*/ 	.short	0x0010
        /*0064*/ 	.byte	0x00, 0xf5, 0x21, 0x00


	//----- nvinfo : EIATTR_KPARAM_INFO
	.align		4
.L_53:
        /*0068*/ 	.byte	0x04, 0x17
        /*006a*/ 	.short	(.L_55 - .L_54)
.L_54:
        /*006c*/ 	.word	0x00000000
        /*0070*/ 	.short	0x0001
        /*0072*/ 	.short	0x0008
        /*0074*/ 	.byte	0x00, 0xf5, 0x21, 0x00


	//----- nvinfo : EIATTR_KPARAM_INFO
	.align		4
.L_55:
        /*0078*/ 	.byte	0x04, 0x17
        /*007a*/ 	.short	(.L_57 - .L_56)
.L_56:
        /*007c*/ 	.word	0x00000000
        /*0080*/ 	.short	0x0000
        /*0082*/ 	.short	0x0000
        /*0084*/ 	.byte	0x00, 0xf5, 0x21, 0x00


	//----- nvinfo : EIATTR_SPARSE_MMA_MASK
	.align		4
.L_57:
        /*0088*/ 	.byte	0x03, 0x50
        /*008a*/ 	.short	0x0000


	//----- nvinfo : EIATTR_MAXREG_COUNT
	.align		4
        /*008c*/ 	.byte	0x03, 0x1b
        /*008e*/ 	.short	0x00ff


	//----- nvinfo : EIATTR_MERCURY_ISA_VERSION
	.align		4
        /*0090*/ 	.byte	0x03, 0x5f
        /*0092*/ 	.short	0x0101


	//----- nvinfo : EIATTR_VRC_CTA_INIT_COUNT
	.align		4
        /*0094*/ 	.byte	0x02, 0x4a
	.zero		1
	.zero		1


	//----- nvinfo : EIATTR_EXIT_INSTR_OFFSETS
	.align		4
        /*0098*/ 	.byte	0x04, 0x1c
        /*009a*/ 	.short	(.L_59 - .L_58)


	//   ....[0]....
.L_58:
        /*009c*/ 	.word	0x00000070


	//   ....[1]....
        /*00a0*/ 	.word	0x000000d0


	//   ....[2]....
        /*00a4*/ 	.word	0x00000180


	//   ....[3]....
        /*00a8*/ 	.word	0x00000340


	//   ....[4]....
        /*00ac*/ 	.word	0x00000630


	//----- nvinfo : EIATTR_CRS_STACK_SIZE
	.align		4
.L_59:
        /*00b0*/ 	.byte	0x04, 0x1e
        /*00b2*/ 	.short	(.L_61 - .L_60)
.L_60:
        /*00b4*/ 	.word	0x00000000


	//----- nvinfo : EIATTR_CBANK_PARAM_SIZE
	.align		4
.L_61:
        /*00b8*/ 	.byte	0x03, 0x19
        /*00ba*/ 	.short	0x0038


	//----- nvinfo : EIATTR_PARAM_CBANK
	.align		4
        /*00bc*/ 	.byte	0x04, 0x0a
        /*00be*/ 	.short	(.L_63 - .L_62)
	.align		4
.L_62:
        /*00c0*/ 	.word	index@(.nv.constant0._Z7Kernel1PKiS0_PKfPiPfS4_ii)
        /*00c4*/ 	.short	0x0380
        /*00c6*/ 	.short	0x0038


	//----- nvinfo : EIATTR_SW_WAR
	.align		4
.L_63:
        /*00c8*/ 	.byte	0x04, 0x36
        /*00ca*/ 	.short	(.L_65 - .L_64)
.L_64:
        /*00cc*/ 	.word	0x00000008
.L_65:


//--------------------- .nv.info._Z16initializeArraysPiPfS0_ii --------------------------
	.section	.nv.info._Z16initializeArraysPiPfS0_ii,"",@"SHT_CUDA_INFO"
	.sectionflags	@""
	.align	4


	//----- nvinfo : EIATTR_CUDA_API_VERSION
	.align		4
        /*0000*/ 	.byte	0x04, 0x37
        /*0002*/ 	.short	(.L_67 - .L_66)
.L_66:
        /*0004*/ 	.word	0x00000082


	//----- nvinfo : EIATTR_KPARAM_INFO
	.align		4
.L_67:
        /*0008*/ 	.byte	0x04, 0x17
        /*000a*/ 	.short	(.L_69 - .L_68)
.L_68:
        /*000c*/ 	.word	0x00000000
        /*0010*/ 	.short	0x0004
        /*0012*/ 	.short	0x001c
        /*0014*/ 	.byte	0x00, 0xf0, 0x11, 0x00


	//----- nvinfo : EIATTR_KPARAM_INFO
	.align		4
.L_69:
        /*0018*/ 	.byte	0x04, 0x17
        /*001a*/ 	.short	(.L_71 - .L_70)
.L_70:
        /*001c*/ 	.word	0x00000000
        /*0020*/ 	.short	0x0003
        /*0022*/ 	.short	0x0018
        /*0024*/ 	.byte	0x00, 0xf0, 0x11, 0x00


	//----- nvinfo : EIATTR_KPARAM_INFO
	.align		4
.L_71:
        /*0028*/ 	.byte	0x04, 0x17
        /*002a*/ 	.short	(.L_73 - .L_72)
.L_72:
        /*002c*/ 	.word	0x00000000
        /*0030*/ 	.short	0x0002
        /*0032*/ 	.short	0x0010
        /*0034*/ 	.byte	0x00, 0xf5, 0x21, 0x00


	//----- nvinfo : EIATTR_KPARAM_INFO
	.align		4
.L_73:
        /*0038*/ 	.byte	0x04, 0x17
        /*003a*/ 	.short	(.L_75 - .L_74)
.L_74:
        /*003c*/ 	.word	0x00000000
        /*0040*/ 	.short	0x0001
        /*0042*/ 	.short	0x0008
        /*0044*/ 	.byte	0x00, 0xf5, 0x21, 0x00


	//----- nvinfo : EIATTR_KPARAM_INFO
	.align		4
.L_75:
        /*0048*/ 	.byte	0x04, 0x17
        /*004a*/ 	.short	(.L_77 - .L_76)
.L_76:
        /*004c*/ 	.word	0x00000000
        /*0050*/ 	.short	0x0000
        /*0052*/ 	.short	0x0000
        /*0054*/ 	.byte	0x00, 0xf5, 0x21, 0x00


	//----- nvinfo : EIATTR_SPARSE_MMA_MASK
	.align		4
.L_77:
        /*0058*/ 	.byte	0x03, 0x50
        /*005a*/ 	.short	0x0000


	//----- nvinfo : EIATTR_MAXREG_COUNT
	.align		4
        /*005c*/ 	.byte	0x03, 0x1b
        /*005e*/ 	.short	0x00ff


	//----- nvinfo : EIATTR_MERCURY_ISA_VERSION
	.align		4
        /*0060*/ 	.byte	0x03, 0x5f
        /*0062*/ 	.short	0x0101


	//----- nvinfo : EIATTR_VRC_CTA_INIT_COUNT
	.align		4
        /*0064*/ 	.byte	0x02, 0x4a
	.zero		1
	.zero		1


	//----- nvinfo : EIATTR_EXIT_INSTR_OFFSETS
	.align		4
        /*0068*/ 	.byte	0x04, 0x1c
        /*006a*/ 	.short	(.L_79 - .L_78)


	//   ....[0]....
.L_78:
        /*006c*/ 	.word	0x00000070


	//   ....[1]....
        /*0070*/ 	.word	0x00000160


	//   ....[2]....
        /*0074*/ 	.word	0x00000210


	//----- nvinfo : EIATTR_CRS_STACK_SIZE
	.align		4
.L_79:
        /*0078*/ 	.byte	0x04, 0x1e
        /*007a*/ 	.short	(.L_81 - .L_80)
.L_80:
        /*007c*/ 	.word	0x00000000


	//----- nvinfo : EIATTR_CBANK_PARAM_SIZE
	.align		4
.L_81:
        /*0080*/ 	.byte	0x03, 0x19
        /*0082*/ 	.short	0x0020


	//----- nvinfo : EIATTR_PARAM_CBANK
	.align		4
        /*0084*/ 	.byte	0x04, 0x0a
        /*0086*/ 	.short	(.L_83 - .L_82)
	.align		4
.L_82:
        /*0088*/ 	.word	index@(.nv.constant0._Z16initializeArraysPiPfS0_ii)
        /*008c*/ 	.short	0x0380
        /*008e*/ 	.short	0x0020


	//----- nvinfo : EIATTR_SW_WAR
	.align		4
.L_83:
        /*0090*/ 	.byte	0x04, 0x36
        /*0092*/ 	.short	(.L_85 - .L_84)
.L_84:
        /*0094*/ 	.word	0x00000008
.L_85:


//--------------------- .nv.callgraph             --------------------------
	.section	.nv.callgraph,"",@"SHT_CUDA_CALLGRAPH"
	.align	4
	.sectionentsize	8
	.align		4
        /*0000*/ 	.word	0x00000000
	.align		4
        /*0004*/ 	.word	0xffffffff
	.align		4
        /*0008*/ 	.word	0x00000000
	.align		4
        /*000c*/ 	.word	0xfffffffe
	.align		4
        /*0010*/ 	.word	0x00000000
	.align		4
        /*0014*/ 	.word	0xfffffffd
	.align		4
        /*0018*/ 	.word	0x00000000
	.align		4
        /*001c*/ 	.word	0xfffffffc


//--------------------- .text._Z7Kernel2PKiS0_PKfPiPfS4_i --------------------------
	.section	.text._Z7Kernel2PKiS0_PKfPiPfS4_i,"ax",@progbits
	.align	128
        .global         _Z7Kernel2PKiS0_PKfPiPfS4_i
        .type           _Z7Kernel2PKiS0_PKfPiPfS4_i,@function
        .size           _Z7Kernel2PKiS0_PKfPiPfS4_i,(.L_x_8 - _Z7Kernel2PKiS0_PKfPiPfS4_i)
        .other          _Z7Kernel2PKiS0_PKfPiPfS4_i,@"STO_CUDA_ENTRY STV_DEFAULT"
_Z7Kernel2PKiS0_PKfPiPfS4_i:
.text._Z7Kernel2PKiS0_PKfPiPfS4_i:
[----:B------:R-:W-:Y:S01]  /*0000*/  LDC R1, c[0x0][0x37c] ;  /* 0x0000df00ff017b82 */ /* 0x000fe20000000800 */
[----:B------:R-:W0:Y:S07]  /*0010*/  S2R R0, SR_TID.X ;  /* 0x0000000000007919 */ /* 0x000e2e0000002100 */
[----:B------:R-:W0:Y:S01]  /*0020*/  S2UR UR4, SR_CTAID.X ;  /* 0x00000000000479c3 */ /* 0x000e220000002500 */
[----:B------:R-:W1:Y:S07]  /*0030*/  LDCU UR5, c[0x0][0x3b0] ;  /* 0x00007600ff0577ac */ /* 0x000e6e0008000800 */
[----:B------:R-:W0:Y:S02]  /*0040*/  LDC R9, c[0x0][0x360] ;  /* 0x0000d800ff097b82 */ /* 0x000e240000000800 */
[----:B0-----:R-:W-:-:S05]  /*0050*/  IMAD R9, R9, UR4, R0 ;  /* 0x0000000409097c24 */ /* 0x001fca000f8e0200 */
[----:B-1----:R-:W-:-:S13]  /*0060*/  ISETP.GE.AND P0, PT, R9, UR5, PT ;  /* 0x0000000509007c0c */ /* 0x002fda000bf06270 */
[----:B------:R-:W-:Y:S05]  /*0070*/  @P0 EXIT ;  /* 0x000000000000094d */ /* 0x000fea0003800000 */
[----:B------:R-:W0:Y:S01]  /*0080*/  LDC.64 R2, c[0x0][0x3a0] ;  /* 0x0000e800ff027b82 */ /* 0x000e220000000a00 */
[----:B------:R-:W1:Y:S07]  /*0090*/  LDCU.64 UR4, c[0x0][0x358] ;  /* 0x00006b00ff0477ac */ /* 0x000e6e0008000a00 */
[----:B------:R-:W2:Y:S01]  /*00a0*/  LDC.64 R4, c[0x0][0x3a8] ;  /* 0x0000ea00ff047b82 */ /* 0x000ea20000000a00 */
[----:B0-----:R-:W-:-:S05]  /*00b0*/  IMAD.WIDE R2, R9, 0x4, R2 ;  /* 0x0000000409027825 */ /* 0x001fca00078e0202 */
[----:B-1----:R-:W3:Y:S01]  /*00c0*/  LDG.E R0, desc[UR4][R2.64] ;  /* 0x0000000402007981 */ /* 0x002ee2000c1e1900 */
[----:B--2---:R-:W-:-:S05]  /*00d0*/  IMAD.WIDE R4, R9, 0x4, R4 ;  /* 0x0000000409047825 */ /* 0x004fca00078e0204 */
[----:B------:R-:W3:Y:S02]  /*00e0*/  LDG.E R11, desc[UR4][R4.64] ;  /* 0x00000004040b7981 */ /* 0x000ee4000c1e1900 */
[----:B---3--:R-:W-:-:S13]  /*00f0*/  FSETP.GT.AND P0, PT, R0, R11, PT ;  /* 0x0000000b0000720b */ /* 0x008fda0003f04000 */
[----:B------:R-:W0:Y:S01]  /*0100*/  @P0 LDC.64 R6, c[0x0][0x398] ;  /* 0x0000e600ff060b82 */ /* 0x000e220000000a00 */
[----:B------:R-:W-:Y:S02]  /*0110*/  @P0 MOV R13, 0x1 ;  /* 0x00000001000d0802 */ /* 0x000fe40000000f00 */
[----:B------:R-:W-:Y:S01]  /*0120*/  @P0 MOV R0, R11 ;  /* 0x0000000b00000202 */ /* 0x000fe20000000f00 */
[----:B------:R-:W-:Y:S01]  /*0130*/  @P0 STG.E desc[UR4][R2.64], R11 ;  /* 0x0000000b02000986 */ /* 0x000fe2000c101904 */
[----:B0-----:R-:W-:-:S05]  /*0140*/  @P0 IMAD.WIDE R6, R9, 0x4, R6 ;  /* 0x0000000409060825 */ /* 0x001fca00078e0206 */
[----:B------:R-:W-:Y:S04]  /*0150*/  @P0 STG.E desc[UR4][R6.64], R13 ;  /* 0x0000000d06000986 */ /* 0x000fe8000c101904 */
[----:B------:R-:W-:Y:S01]  /*0160*/  STG.E desc[UR4][R4.64], R0 ;  /* 0x0000000004007986 */ /* 0x000fe2000c101904 */
[----:B------:R-:W-:Y:S05]  /*0170*/  EXIT ;  /* 0x000000000000794d */ /* 0x000fea0003800000 */
.L_x_0:
[----:B------:R-:W-:-:S00]  /*0180*/  BRA `(.L_x_0) ;  /* 0xfffffffc00fc7947 */ /* 0x000fc0000383ffff */
[----:B------:R-:W-:-:S00]  /*0190*/  NOP ;  /* 0x0000000000007918 */ /* 0x000fc00000000000 */
        /* <DEDUP_REMOVED lines=14> */
.L_x_8:


//--------------------- .text._Z7Kernel1PKiS0_PKfPiPfS4_ii --------------------------
	.section	.text._Z7Kernel1PKiS0_PKfPiPfS4_ii,"ax",@progbits
	.align	128
        .global         _Z7Kernel1PKiS0_PKfPiPfS4_ii
        .type           _Z7Kernel1PKiS0_PKfPiPfS4_ii,@function
        .size           _Z7Kernel1PKiS0_PKfPiPfS4_ii,(.L_x_9 - _Z7Kernel1PKiS0_PKfPiPfS4_ii)
        .other          _Z7Kernel1PKiS0_PKfPiPfS4_ii,@"STO_CUDA_ENTRY STV_DEFAULT"
_Z7Kernel1PKiS0_PKfPiPfS4_ii:
.text._Z7Kernel1PKiS0_PKfPiPfS4_ii:
        /* <DEDUP_REMOVED lines=9> */
[----:B------:R-:W1:Y:S01]  /*0090*/  LDCU.64 UR8, c[0x0][0x358] ;  /* 0x00006b00ff0877ac */ /* 0x000e620008000a00 */
[----:B0-----:R-:W-:-:S05]  /*00a0*/  IMAD.WIDE R4, R9, 0x4, R4 ;  /* 0x0000000409047825 */ /* 0x001fca00078e0204 */
[----:B-1----:R-:W2:Y:S02]  /*00b0*/  LDG.E R0, desc[UR8][R4.64] ;  /* 0x0000000804007981 */ /* 0x002ea4000c1e1900 */
[----:B--2---:R-:W-:-:S13]  /*00c0*/  ISETP.NE.AND P0, PT, R0, RZ, PT ;  /* 0x000000ff0000720c */ /* 0x004fda0003f05270 */
[----:B------:R-:W-:Y:S05]  /*00d0*/  @!P0 EXIT ;  /* 0x000000000000894d */ /* 0x000fea0003800000 */
[----:B------:R-:W0:Y:S01]  /*00e0*/  LDC.64 R6, c[0x0][0x380] ;  /* 0x0000e000ff067b82 */ /* 0x000e220000000a00 */
[----:B------:R-:W1:Y:S01]  /*00f0*/  LDCU UR4, c[0x0][0x3b4] ;  /* 0x00007680ff0477ac */ /* 0x000e620008000800 */
[----:B------:R-:W-:-:S04]  /*0100*/  IADD3 R0, PT, PT, R9, 0x1, RZ ;  /* 0x0000000109007810 */ /* 0x000fc80007ffe0ff */
[----:B------:R-:W-:Y:S02]  /*0110*/  ISETP.GE.AND P0, PT, R0, UR5, PT ;  /* 0x0000000500007c0c */ /* 0x000fe4000bf06270 */
[----:B-1----:R-:W-:Y:S01]  /*0120*/  MOV R3, UR4 ;  /* 0x0000000400037c02 */ /* 0x002fe20008000f00 */
[----:B0-----:R-:W-:-:S10]  /*0130*/  IMAD.WIDE R6, R9, 0x4, R6 ;  /* 0x0000000409067825 */ /* 0x001fd400078e0206 */
[----:B------:R-:W2:Y:S04]  /*0140*/  @!P0 LDG.E.CONSTANT R3, desc[UR8][R6.64+0x4] ;  /* 0x0000040806038981 */ /* 0x000ea8000c1e9900 */
[----:B------:R-:W2:Y:S04]  /*0150*/  LDG.E.CONSTANT R2, desc[UR8][R6.64] ;  /* 0x0000000806027981 */ /* 0x000ea8000c1e9900 */
[----:B------:R0:W-:Y:S01]  /*0160*/  STG.E desc[UR8][R4.64], RZ ;  /* 0x000000ff04007986 */ /* 0x0001e2000c101908 */
[----:B--2---:R-:W-:-:S13]  /*0170*/  ISETP.GE.AND P0, PT, R2, R3, PT ;  /* 0x000000030200720c */ /* 0x004fda0003f06270 */
[----:B0-----:R-:W-:Y:S05]  /*0180*/  @P0 EXIT ;  /* 0x000000000000094d */ /* 0x001fea0003800000 */
[----:B------:R-:W0:Y:S02]  /*0190*/  LDC.64 R4, c[0x0][0x3a0] ;  /* 0x0000e800ff047b82 */ /* 0x000e240000000a00 */
[----:B0-----:R-:W-:-:S05]  /*01a0*/  IMAD.WIDE R4, R9, 0x4, R4 ;  /* 0x0000000409047825 */ /* 0x001fca00078e0204 */
[----:B------:R0:W5:Y:S01]  /*01b0*/  LDG.E.CONSTANT R0, desc[UR8][R4.64] ;  /* 0x0000000804007981 */ /* 0x000162000c1e9900 */
[----:B------:R-:W-:Y:S01]  /*01c0*/  IMAD.IADD R6, R3, 0x1, -R2 ;  /* 0x0000000103067824 */ /* 0x000fe200078e0a02 */
[----:B------:R-:W-:Y:S01]  /*01d0*/  IADD3 R7, PT, PT, R2, -R3, RZ ;  /* 0x8000000302077210 */ /* 0x000fe20007ffe0ff */
[----:B------:R-:W-:Y:S03]  /*01e0*/  BSSY.RECONVERGENT B0, `(.L_x_1) ;  /* 0x0000015000007945 */ /* 0x000fe60003800200 */
[----:B------:R-:W-:Y:S02]  /*01f0*/  LOP3.LUT P1, R16, R6, 0x3, RZ, 0xc0, !PT ;  /* 0x0000000306107812 */ /* 0x000fe4000782c0ff */
[----:B------:R-:W-:-:S11]  /*0200*/  ISETP.GT.U32.AND P0, PT, R7, -0x4, PT ;  /* 0xfffffffc0700780c */ /* 0x000fd60003f04070 */
[----:B0-----:R-:W-:Y:S05]  /*0210*/  @!P1 BRA `(.L_x_2) ;  /* 0x0000000000449947 */ /* 0x001fea0003800000 */
[----:B------:R-:W0:Y:S01]  /*0220*/  LDC.64 R4, c[0x0][0x3a8] ;  /* 0x0000ea00ff047b82 */ /* 0x000e220000000a00 */
[----:B------:R-:W-:-:S07]  /*0230*/  IADD3 R16, PT, PT, -R16, RZ, RZ ;  /* 0x000000ff10107210 */ /* 0x000fce0007ffe1ff */
[----:B------:R-:W1:Y:S08]  /*0240*/  LDC.64 R6, c[0x0][0x390] ;  /* 0x0000e400ff067b82 */ /* 0x000e700000000a00 */
[----:B------:R-:W2:Y:S02]  /*0250*/  LDC.64 R8, c[0x0][0x388] ;  /* 0x0000e200ff087b82 */ /* 0x000ea40000000a00 */
.L_x_3:
[----:B--2---:R-:W-:-:S06]  /*0260*/  IMAD.WIDE R12, R2, 0x4, R8 ;  /* 0x00000004020c7825 */ /* 0x004fcc00078e0208 */
[----:B------:R-:W0:Y:S01]  /*0270*/  LDG.E.CONSTANT R13, desc[UR8][R12.64] ;  /* 0x000000080c0d7981 */ /* 0x000e22000c1e9900 */
[----:B-1----:R-:W-:-:S06]  /*0280*/  IMAD.WIDE R10, R2, 0x4, R6 ;  /* 0x00000004020a7825 */ /* 0x002fcc00078e0206 */
[----:B------:R-:W2:Y:S01]  /*0290*/  LDG.E.CONSTANT R11, desc[UR8][R10.64] ;  /* 0x000000080a0b7981 */ /* 0x000ea2000c1e9900 */
[----:B0-----:R-:W-:-:S05]  /*02a0*/  IMAD.WIDE R14, R13, 0x4, R4 ;  /* 0x000000040d0e7825 */ /* 0x001fca00078e0204 */
[----:B------:R-:W3:Y:S01]  /*02b0*/  LDG.E R17, desc[UR8][R14.64] ;  /* 0x000000080e117981 */ /* 0x000ee2000c1e1900 */
[----:B------:R-:W-:Y:S02]  /*02c0*/  VIADD R16, R16, 0x1 ;  /* 0x0000000110107836 */ /* 0x000fe40000000000 */
[----:B--2--5:R-:W-:Y:S01]  /*02d0*/  FADD R18, R0, R11 ;  /* 0x0000000b00127221 */ /* 0x024fe20000000000 */
[----:B------:R-:W-:-:S04]  /*02e0*/  IADD3 R2, PT, PT, R2, 0x1, RZ ;  /* 0x0000000102027810 */ /* 0x000fc80007ffe0ff */
[----:B---3--:R-:W-:-:S13]  /*02f0*/  FSETP.GT.AND P1, PT, R17, R18, PT ;  /* 0x000000121100720b */ /* 0x008fda0003f24000 */
[----:B------:R3:W-:Y:S01]  /*0300*/  @P1 STG.E desc[UR8][R14.64], R18 ;  /* 0x000000120e001986 */ /* 0x0007e2000c101908 */
[----:B------:R-:W-:-:S13]  /*0310*/  ISETP.NE.AND P1, PT, R16, RZ, PT ;  /* 0x000000ff1000720c */ /* 0x000fda0003f25270 */
[----:B---3--:R-:W-:Y:S05]  /*0320*/  @P1 BRA `(.L_x_3) ;  /* 0xfffffffc00cc1947 */ /* 0x008fea000383ffff */
.L_x_2:
[----:B------:R-:W-:Y:S05]  /*0330*/  BSYNC.RECONVERGENT B0 ;  /* 0x0000000000007941 */ /* 0x000fea0003800200 */
.L_x_1:
[----:B------:R-:W-:Y:S05]  /*0340*/  @P0 EXIT ;  /* 0x000000000000094d */ /* 0x000fea0003800000 */
[----:B------:R-:W0:Y:S01]  /*0350*/  LDCU.64 UR6, c[0x0][0x388] ;  /* 0x00007100ff0677ac */ /* 0x000e220008000a00 */
[----:B------:R-:W-:Y:S01]  /*0360*/  IADD3 R3, PT, PT, R2, -R3, RZ ;  /* 0x8000000302037210 */ /* 0x000fe20007ffe0ff */
[----:B------:R-:W1:Y:S01]  /*0370*/  LDCU.64 UR4, c[0x0][0x390] ;  /* 0x00007200ff0477ac */ /* 0x000e620008000a00 */
[----:B0-----:R-:W-:Y:S02]  /*0380*/  UIADD3 UR6, UP0, UPT, UR6, 0x8, URZ ;  /* 0x0000000806067890 */ /* 0x001fe4000ff1e0ff */
[----:B-1----:R-:W-:Y:S02]  /*0390*/  UIADD3 UR4, UP1, UPT, UR4, 0x8, URZ ;  /* 0x0000000804047890 */ /* 0x002fe4000ff3e0ff */
[----:B------:R-:W-:Y:S02]  /*03a0*/  UIADD3.X UR7, UPT, UPT, URZ, UR7, URZ, UP0, !UPT ;  /* 0x00000007ff077290 */ /* 0x000fe400087fe4ff */
[----:B------:R-:W-:-:S12]  /*03b0*/  UIADD3.X UR5, UPT, UPT, URZ, UR5, URZ, UP1, !UPT ;  /* 0x00000005ff057290 */ /* 0x000fd80008ffe4ff */
.L_x_4:
[----:B------:R-:W-:Y:S01]  /*03c0*/  MOV R7, UR7 ;  /* 0x0000000700077c02 */ /* 0x000fe20008000f00 */
[----:B------:R-:W-:Y:S01]  /*03d0*/  IMAD.U32 R6, RZ, RZ, UR6 ;  /* 0x00000006ff067e24 */ /* 0x000fe2000f8e00ff */
[----:B------:R-:W0:Y:S03]  /*03e0*/  LDC.64 R4, c[0x0][0x3a8] ;  /* 0x0000ea00ff047b82 */ /* 0x000e260000000a00 */
[----:B------:R-:W-:-:S05]  /*03f0*/  IMAD.WIDE R6, R2, 0x4, R6 ;  /* 0x0000000402067825 */ /* 0x000fca00078e0206 */
[----:B------:R-:W0:Y:S01]  /*0400*/  LDG.E.CONSTANT R15, desc[UR8][R6.64+-0x8] ;  /* 0xfffff808060f7981 */ /* 0x000e22000c1e9900 */
[----:B------:R-:W-:Y:S01]  /*0410*/  MOV R8, UR4 ;  /* 0x0000000400087c02 */ /* 0x000fe20008000f00 */
[----:B------:R-:W-:Y:S02]  /*0420*/  IMAD.U32 R9, RZ, RZ, UR5 ;  /* 0x00000005ff097e24 */ /* 0x000fe4000f8e00ff */
[----:B------:R-:W2:Y:S02]  /*0430*/  LDG.E.CONSTANT R13, desc[UR8][R6.64+-0x4] ;  /* 0xfffffc08060d7981 */ /* 0x000ea4000c1e9900 */
[----:B------:R-:W-:Y:S02]  /*0440*/  IMAD.WIDE R8, R2, 0x4, R8 ;  /* 0x0000000402087825 */ /* 0x000fe400078e0208 */
[----:B------:R-:W3:Y:S04]  /*0450*/  LDG.E.CONSTANT R19, desc[UR8][R6.64+0x4] ;  /* 0x0000040806137981 */ /* 0x000ee8000c1e9900 */
[----:B------:R-:W4:Y:S04]  /*0460*/  LDG.E.CONSTANT R11, desc[UR8][R8.64+-0x8] ;  /* 0xfffff808080b7981 */ /* 0x000f28000c1e9900 */
[----:B------:R-:W3:Y:S01]  /*0470*/  LDG.E.CONSTANT R17, desc[UR8][R8.64+-0x4] ;  /* 0xfffffc0808117981 */ /* 0x000ee2000c1e9900 */
[----:B0-----:R-:W-:-:S05]  /*0480*/  IMAD.WIDE R14, R15, 0x4, R4 ;  /* 0x000000040f0e7825 */ /* 0x001fca00078e0204 */
[----:B------:R-:W2:Y:S01]  /*0490*/  LDG.E R10, desc[UR8][R14.64] ;  /* 0x000000080e0a7981 */ /* 0x000ea2000c1e1900 */
[----:B----45:R-:W-:-:S05]  /*04a0*/  FADD R21, R0, R11 ;  /* 0x0000000b00157221 */ /* 0x030fca0000000000 */
[----:B--2---:R-:W-:Y:S01]  /*04b0*/  FSETP.GT.AND P0, PT, R10, R21, PT ;  /* 0x000000150a00720b */ /* 0x004fe20003f04000 */
[----:B------:R-:W-:Y:S02]  /*04c0*/  IMAD.WIDE R10, R13, 0x4, R4 ;  /* 0x000000040d0a7825 */ /* 0x000fe400078e0204 */
[----:B------:R-:W2:Y:S10]  /*04d0*/  LDG.E.CONSTANT R13, desc[UR8][R6.64] ;  /* 0x00000008060d7981 */ /* 0x000eb4000c1e9900 */
[----:B------:R0:W-:Y:S04]  /*04e0*/  @P0 STG.E desc[UR8][R14.64], R21 ;  /* 0x000000150e000986 */ /* 0x0001e8000c101908 */
[----:B------:R-:W4:Y:S01]  /*04f0*/  LDG.E R12, desc[UR8][R10.64] ;  /* 0x000000080a0c7981 */ /* 0x000f22000c1e1900 */
[----:B---3--:R-:W-:-:S03]  /*0500*/  FADD R23, R0, R17 ;  /* 0x0000001100177221 */ /* 0x008fc60000000000 */
[----:B------:R-:W3:Y:S04]  /*0510*/  LDG.E.CONSTANT R17, desc[UR8][R8.64] ;  /* 0x0000000808117981 */ /* 0x000ee8000c1e9900 */
[----:B0-----:R-:W3:Y:S01]  /*0520*/  LDG.E.CONSTANT R15, desc[UR8][R8.64+0x4] ;  /* 0x00000408080f7981 */ /* 0x001ee2000c1e9900 */
[----:B----4-:R-:W-:Y:S01]  /*0530*/  FSETP.GT.AND P0, PT, R12, R23, PT ;  /* 0x000000170c00720b */ /* 0x010fe20003f04000 */
[----:B--2---:R-:W-:-:S12]  /*0540*/  IMAD.WIDE R12, R13, 0x4, R4 ;  /* 0x000000040d0c7825 */ /* 0x004fd800078e0204 */
[----:B------:R0:W-:Y:S04]  /*0550*/  @P0 STG.E desc[UR8][R10.64], R23 ;  /* 0x000000170a000986 */ /* 0x0001e8000c101908 */
[----:B------:R-:W2:Y:S01]  /*0560*/  LDG.E R16, desc[UR8][R12.64] ;  /* 0x000000080c107981 */ /* 0x000ea2000c1e1900 */
[----:B---3--:R-:W-:Y:S01]  /*0570*/  FADD R17, R0, R17 ;  /* 0x0000001100117221 */ /* 0x008fe20000000000 */
[----:B------:R-:W-:-:S04]  /*0580*/  IMAD.WIDE R4, R19, 0x4, R4 ;  /* 0x0000000413047825 */ /* 0x000fc800078e0204 */
[----:B--2---:R-:W-:-:S13]  /*0590*/  FSETP.GT.AND P0, PT, R16, R17, PT ;  /* 0x000000111000720b */ /* 0x004fda0003f04000 */
[----:B------:R0:W-:Y:S04]  /*05a0*/  @P0 STG.E desc[UR8][R12.64], R17 ;  /* 0x000000110c000986 */ /* 0x0001e8000c101908 */
[----:B------:R-:W2:Y:S01]  /*05b0*/  LDG.E R14, desc[UR8][R4.64] ;  /* 0x00000008040e7981 */ /* 0x000ea2000c1e1900 */
[----:B------:R-:W-:Y:S01]  /*05c0*/  FADD R15, R0, R15 ;  /* 0x0000000f000f7221 */ /* 0x000fe20000000000 */
[----:B------:R-:W-:Y:S02]  /*05d0*/  IADD3 R3, PT, PT, R3, 0x4, RZ ;  /* 0x0000000403037810 */ /* 0x000fe40007ffe0ff */
[----:B------:R-:W-:Y:S02]  /*05e0*/  IADD3 R2, PT, PT, R2, 0x4, RZ ;  /* 0x0000000402027810 */ /* 0x000fe40007ffe0ff */
[----:B--2---:R-:W-:-:S13]  /*05f0*/  FSETP.GT.AND P0, PT, R14, R15, PT ;  /* 0x0000000f0e00720b */ /* 0x004fda0003f04000 */
[----:B------:R0:W-:Y:S01]  /*0600*/  @P0 STG.E desc[UR8][R4.64], R15 ;  /* 0x0000000f04000986 */ /* 0x0001e2000c101908 */
[----:B------:R-:W-:-:S13]  /*0610*/  ISETP.NE.AND P0, PT, R3, RZ, PT ;  /* 0x000000ff0300720c */ /* 0x000fda0003f05270 */
[----:B0-----:R-:W-:Y:S05]  /*0620*/  @P0 BRA `(.L_x_4) ;  /* 0xfffffffc00640947 */ /* 0x001fea000383ffff */
[----:B------:R-:W-:Y:S05]  /*0630*/  EXIT ;  /* 0x000000000000794d */ /* 0x000fea0003800000 */
.L_x_5:
        /* <DEDUP_REMOVED lines=12> */
.L_x_9:


//--------------------- .text._Z16initializeArraysPiPfS0_ii --------------------------
	.section	.text._Z16initializeArraysPiPfS0_ii,"ax",@progbits
	.align	128
        .global         _Z16initializeArraysPiPfS0_ii
        .type           _Z16initializeArraysPiPfS0_ii,@function
        .size           _Z16initializeArraysPiPfS0_ii,(.L_x_10 - _Z16initializeArraysPiPfS0_ii)
        .other          _Z16initializeArraysPiPfS0_ii,@"STO_CUDA_ENTRY STV_DEFAULT"
_Z16initializeArraysPiPfS0_ii:
.text._Z16initializeArraysPiPfS0_ii:
        /* <DEDUP_REMOVED lines=8> */
[----:B------:R-:W0:Y:S01]  /*0080*/  LDC R11, c[0x0][0x398] ;  /* 0x0000e600ff0b7b82 */ /* 0x000e220000000800 */
[----:B------:R-:W1:Y:S01]  /*0090*/  LDCU.64 UR4, c[0x0][0x358] ;  /* 0x00006b00ff0477ac */ /* 0x000e620008000a00 */
[----:B0-----:R-:W-:-:S13]  /*00a0*/  ISETP.NE.AND P0, PT, R9, R11, PT ;  /* 0x0000000b0900720c */ /* 0x001fda0003f05270 */
[----:B-1----:R-:W-:Y:S05]  /*00b0*/  @P0 BRA `(.L_x_6) ;  /* 0x00000000002c0947 */ /* 0x002fea0003800000 */
[----:B------:R-:W0:Y:S01]  /*00c0*/  LDC.64 R2, c[0x0][0x380] ;  /* 0x0000e000ff027b82 */ /* 0x000e220000000a00 */
[----:B------:R-:W-:-:S07]  /*00d0*/  HFMA2 R9, -RZ, RZ, 0, 5.9604644775390625e-08 ;  /* 0x00000001ff097431 */ /* 0x000fce00000001ff */
[----:B------:R-:W1:Y:S08]  /*00e0*/  LDC.64 R4, c[0x0][0x388] ;  /* 0x0000e200ff047b82 */ /* 0x000e700000000a00 */
[----:B------:R-:W2:Y:S01]  /*00f0*/  LDC.64 R6, c[0x0][0x390] ;  /* 0x0000e400ff067b82 */ /* 0x000ea20000000a00 */
[----:B0-----:R-:W-:-:S05]  /*0100*/  IMAD.WIDE R2, R11, 0x4, R2 ;  /* 0x000000040b027825 */ /* 0x001fca00078e0202 */
[----:B------:R-:W-:Y:S01]  /*0110*/  STG.E desc[UR4][R2.64], R9 ;  /* 0x0000000902007986 */ /* 0x000fe2000c101904 */
[----:B-1----:R-:W-:-:S05]  /*0120*/  IMAD.WIDE R4, R11, 0x4, R4 ;  /* 0x000000040b047825 */ /* 0x002fca00078e0204 */
[----:B------:R-:W-:Y:S01]  /*0130*/  STG.E desc[UR4][R4.64], RZ ;  /* 0x000000ff04007986 */ /* 0x000fe2000c101904 */
[----:B--2---:R-:W-:-:S05]  /*0140*/  IMAD.WIDE R6, R11, 0x4, R6 ;  /* 0x000000040b067825 */ /* 0x004fca00078e0206 */
[----:B------:R-:W-:Y:S01]  /*0150*/  STG.E desc[UR4][R6.64], RZ ;  /* 0x000000ff06007986 */ /* 0x000fe2000c101904 */
[----:B------:R-:W-:Y:S05]  /*0160*/  EXIT ;  /* 0x000000000000794d */ /* 0x000fea0003800000 */
.L_x_6:
[----:B------:R-:W0:Y:S01]  /*0170*/  LDC.64 R2, c[0x0][0x380] ;  /* 0x0000e000ff027b82 */ /* 0x000e220000000a00 */
[----:B------:R-:W-:-:S07]  /*0180*/  MOV R11, 0x7f7fffff ;  /* 0x7f7fffff000b7802 */ /* 0x000fce0000000f00 */
[----:B------:R-:W1:Y:S08]  /*0190*/  LDC.64 R4, c[0x0][0x388] ;  /* 0x0000e200ff047b82 */ /* 0x000e700000000a00 */
[----:B------:R-:W2:Y:S01]  /*01a0*/  LDC.64 R6, c[0x0][0x390] ;  /* 0x0000e400ff067b82 */ /* 0x000ea20000000a00 */
[----:B0-----:R-:W-:-:S05]  /*01b0*/  IMAD.WIDE R2, R9, 0x4, R2 ;  /* 0x0000000409027825 */ /* 0x001fca00078e0202 */
[----:B------:R-:W-:Y:S01]  /*01c0*/  STG.E desc[UR4][R2.64], RZ ;  /* 0x000000ff02007986 */ /* 0x000fe2000c101904 */
[----:B-1----:R-:W-:-:S05]  /*01d0*/  IMAD.WIDE R4, R9, 0x4, R4 ;  /* 0x0000000409047825 */ /* 0x002fca00078e0204 */
[----:B------:R-:W-:Y:S01]  /*01e0*/  STG.E desc[UR4][R4.64], R11 ;  /* 0x0000000b04007986 */ /* 0x000fe2000c101904 */
[----:B--2---:R-:W-:-:S05]  /*01f0*/  IMAD.WIDE R6, R9, 0x4, R6 ;  /* 0x0000000409067825 */ /* 0x004fca00078e0206 */
[----:B------:R-:W-:Y:S01]  /*0200*/  STG.E desc[UR4][R6.64], R11 ;  /* 0x0000000b06007986 */ /* 0x000fe2000c101904 */
[----:B------:R-:W-:Y:S05]  /*0210*/  EXIT ;  /* 0x000000000000794d */ /* 0x000fea0003800000 */
.L_x_7:
        /* <DEDUP_REMOVED lines=14> */
.L_x_10:


//--------------------- .nv.shared.reserved.0     --------------------------
	.section	.nv.shared.reserved.0,"aw",@nobits
	.weak		__nv_reservedSMEM_offset_0_alias
	.size		__nv_reservedSMEM_offset_0_alias, 0, 64
	.other		__nv_reservedSMEM_offset_0_alias,@"STO_CUDA_RESERVED_SHARED STV_DEFAULT"
__nv_reservedSMEM_offset_0_alias:
	.zero		0
	.zero		64


//--------------------- .nv.constant0._Z7Kernel2PKiS0_PKfPiPfS4_i --------------------------
	.section	.nv.constant0._Z7Kernel2PKiS0_PKfPiPfS4_i,"a",@progbits
	.sectionflags	@""
	.align	4
.nv.constant0._Z7Kernel2PKiS0_PKfPiPfS4_i:
	.zero		948


//--------------------- .nv.constant0._Z7Kernel1PKiS0_PKfPiPfS4_ii --------------------------
	.section	.nv.constant0._Z7Kernel1PKiS0_PKfPiPfS4_ii,"a",@progbits
	.sectionflags	@""
	.align	4
.nv.constant0._Z7Kernel1PKiS0_PKfPiPfS4_ii:
	.zero		952


//--------------------- .nv.constant0._Z16initializeArraysPiPfS0_ii --------------------------
	.section	.nv.constant0._Z16initializeArraysPiPfS0_ii,"a",@progbits
	.sectionflags	@""
	.align	4
.nv.constant0._Z16initializeArraysPiPfS0_ii:
	.zero		928


//--------------------- SYMBOLS --------------------------

	.type		.nv.reservedSmem.offset0,@object
	.size		.nv.reservedSmem.offset0,0x4
